	.headerflags	@"EF_CUDA_TEXMODE_UNIFIED EF_CUDA_64BIT_ADDRESS EF_CUDA_ACCELERATORS EF_CUDA_SM90 EF_CUDA_VIRTUAL_SM(EF_CUDA_SM90)"
	.elftype	@"ET_EXEC"


//--------------------- .nv.info                  --------------------------
	.section	.nv.info,"",@"SHT_CUDA_INFO"
	.align	4


	//----- nvinfo : EIATTR_REGCOUNT
	.align		4
        /*0000*/ 	.byte	0x04, 0x2f
        /*0002*/ 	.short	(.L_1 - .L_0)
	.align		4
.L_0:
        /*0004*/ 	.word	index@(triton_poi_fused_add_relu_threshold_backward_12)
        /*0008*/ 	.word	0x00000012


	//----- nvinfo : EIATTR_MIN_STACK_SIZE
	.align		4
.L_1:
        /*000c*/ 	.byte	0x04, 0x12
        /*000e*/ 	.short	(.L_3 - .L_2)
	.align		4
.L_2:
        /*0010*/ 	.word	index@(triton_poi_fused_add_relu_threshold_backward_12)
        /*0014*/ 	.word	0x00000000


	//----- nvinfo : EIATTR_FRAME_SIZE
	.align		4
.L_3:
        /*0018*/ 	.byte	0x04, 0x11
        /*001a*/ 	.short	(.L_5 - .L_4)
	.align		4
.L_4:
        /*001c*/ 	.word	index@(triton_poi_fused_add_relu_threshold_backward_12)
        /*0020*/ 	.word	0x00000000


	//----- nvinfo : EIATTR_MIN_STACK_SIZE
	.align		4
.L_5:
        /*0024*/ 	.byte	0x04, 0x12
        /*0026*/ 	.short	(.L_7 - .L_6)
	.align		4
.L_6:
        /*0028*/ 	.word	index@(triton_poi_fused_add_relu_threshold_backward_12)
        /*002c*/ 	.word	0x00000000
.L_7:


//--------------------- .nv.info.triton_poi_fused_add_relu_threshold_backward_12 --------------------------
	.section	.nv.info.triton_poi_fused_add_relu_threshold_backward_12,"",@"SHT_CUDA_INFO"
	.sectionflags	@""
	.align	4


	//----- nvinfo : EIATTR_CUDA_API_VERSION
	.align		4
        /*0000*/ 	.byte	0x04, 0x37
        /*0002*/ 	.short	(.L_9 - .L_8)
.L_8:
        /*0004*/ 	.word	0x0000007c


	//----- nvinfo : EIATTR_KPARAM_INFO
	.align		4
.L_9:
        /*0008*/ 	.byte	0x04, 0x17
        /*000a*/ 	.short	(.L_11 - .L_10)
.L_10:
        /*000c*/ 	.word	0x00000000
        /*0010*/ 	.short	0x0004
        /*0012*/ 	.short	0x0020
        /*0014*/ 	.byte	0x00, 0xf0, 0x11, 0x00


	//----- nvinfo : EIATTR_KPARAM_INFO
	.align		4
.L_11:
        /*0018*/ 	.byte	0x04, 0x17
        /*001a*/ 	.short	(.L_13 - .L_12)
.L_12:
        /*001c*/ 	.word	0x00000000
        /*0020*/ 	.short	0x0003
        /*0022*/ 	.short	0x0018
        /*0024*/ 	.byte	0x00, 0xf4, 0x21, 0x00


	//----- nvinfo : EIATTR_KPARAM_INFO
	.align		4
.L_13:
        /*0028*/ 	.byte	0x04, 0x17
        /*002a*/ 	.short	(.L_15 - .L_14)
.L_14:
        /*002c*/ 	.word	0x00000000
        /*0030*/ 	.short	0x0002
        /*0032*/ 	.short	0x0010
        /*0034*/ 	.byte	0x00, 0xf4, 0x21, 0x00


	//----- nvinfo : EIATTR_KPARAM_INFO
	.align		4
.L_15:
        /*0038*/ 	.byte	0x04, 0x17
        /*003a*/ 	.short	(.L_17 - .L_16)
.L_16:
        /*003c*/ 	.word	0x00000000
        /*0040*/ 	.short	0x0001
        /*0042*/ 	.short	0x0008
        /*0044*/ 	.byte	0x00, 0xf4, 0x21, 0x00


	//----- nvinfo : EIATTR_KPARAM_INFO
	.align		4
.L_17:
        /*0048*/ 	.byte	0x04, 0x17
        /*004a*/ 	.short	(.L_19 - .L_18)
.L_18:
        /*004c*/ 	.word	0x00000000
        /*0050*/ 	.short	0x0000
        /*0052*/ 	.short	0x0000
        /*0054*/ 	.byte	0x00, 0xf4, 0x21, 0x00


	//----- nvinfo : EIATTR_SPARSE_MMA_MASK
	.align		4
.L_19:
        /*0058*/ 	.byte	0x03, 0x50
        /*005a*/ 	.short	0x0000


	//----- nvinfo : EIATTR_MAXREG_COUNT
	.align		4
        /*005c*/ 	.byte	0x03, 0x1b
        /*005e*/ 	.short	0x00ff


	//----- nvinfo : EIATTR_EXIT_INSTR_OFFSETS
	.align		4
        /*0060*/ 	.byte	0x04, 0x1c
        /*0062*/ 	.short	(.L_21 - .L_20)


	//   ....[0]....
.L_20:
        /*0064*/ 	.word	0x00000220


	//----- nvinfo : EIATTR_REQNTID
	.align		4
.L_21:
        /*0068*/ 	.byte	0x04, 0x10
        /*006a*/ 	.short	(.L_23 - .L_22)
.L_22:
        /*006c*/ 	.word	0x00000100
        /*0070*/ 	.word	0x00000001
        /*0074*/ 	.word	0x00000001


	//----- nvinfo : EIATTR_CBANK_PARAM_SIZE
	.align		4
.L_23:
        /*0078*/ 	.byte	0x03, 0x19
        /*007a*/ 	.short	0x0024


	//----- nvinfo : EIATTR_PARAM_CBANK
	.align		4
        /*007c*/ 	.byte	0x04, 0x0a
        /*007e*/ 	.short	(.L_25 - .L_24)
	.align		4
.L_24:
        /*0080*/ 	.word	index@(.nv.constant0.triton_poi_fused_add_relu_threshold_backward_12)
        /*0084*/ 	.short	0x0210
        /*0086*/ 	.short	0x0024


	//----- nvinfo : EIATTR_SW_WAR
	.align		4
.L_25:
        /*0088*/ 	.byte	0x04, 0x36
        /*008a*/ 	.short	(.L_27 - .L_26)
.L_26:
        /*008c*/ 	.word	0x00000008
.L_27:


//--------------------- .nv.callgraph             --------------------------
	.section	.nv.callgraph,"",@"SHT_CUDA_CALLGRAPH"
	.align	4
	.sectionentsize	8
	.align		4
        /*0000*/ 	.word	0x00000000
	.align		4
        /*0004*/ 	.word	0xffffffff
	.align		4
        /*0008*/ 	.word	0x00000000
	.align		4
        /*000c*/ 	.word	0xfffffffe
	.align		4
        /*0010*/ 	.word	0x00000000
	.align		4
        /*0014*/ 	.word	0xfffffffd
	.align		4
        /*0018*/ 	.word	0x00000000
	.align		4
        /*001c*/ 	.word	0xfffffffc


//--------------------- .text.triton_poi_fused_add_relu_threshold_backward_12 --------------------------
	.section	.text.triton_poi_fused_add_relu_threshold_backward_12,"ax",@progbits
	.align	128
        .global         triton_poi_fused_add_relu_threshold_backward_12
        .type           triton_poi_fused_add_relu_threshold_backward_12,@function
        .size           triton_poi_fused_add_relu_threshold_backward_12,(.L_x_1 - triton_poi_fused_add_relu_threshold_backward_12)
        .other          triton_poi_fused_add_relu_threshold_backward_12,@"STO_CUDA_ENTRY STV_DEFAULT"
triton_poi_fused_add_relu_threshold_backward_12:
.text.triton_poi_fused_add_relu_threshold_backward_12:
[----:B------:R-:W-:Y:S01]  /*0000*/  LDC R1, c[0x0][0x28] ;  /* 0x00000a00ff017b82 */ /* 0x000fe20000000800 */
[----:B------:R-:W1:Y:S07]  /*0010*/  S2R R0, SR_TID.X ;  /* 0x0000000000007919 */ /* 0x000e6e0000002100 */
[----:B------:R-:W2:Y:S01]  /*0020*/  LDC.64 R6, c[0x0][0x220] ;  /* 0x00008800ff067b82 */ /* 0x000ea20000000a00 */
[----:B------:R-:W-:Y:S01]  /*0030*/  ULDC.64 UR4, c[0x0][0x208] ;  /* 0x0000820000047ab9 */ /* 0x000fe20000000a00 */
[----:B------:R-:W-:Y:S01]  /*0040*/  ULDC.64 UR6, c[0x0][0x228] ;  /* 0x00008a0000067ab9 */ /* 0x000fe20000000a00 */
[----:B------:R-:W3:Y:S05]  /*0050*/  S2R R9, SR_CTAID.X ;  /* 0x0000000000097919 */ /* 0x000eea0000002500 */
[----:B------:R-:W4:Y:S08]  /*0060*/  LDC.64 R4, c[0x0][0x218] ;  /* 0x00008600ff047b82 */ /* 0x000f300000000a00 */
[----:B------:R-:W5:Y:S01]  /*0070*/  LDC.64 R2, c[0x0][0x210] ;  /* 0x00008400ff027b82 */ /* 0x000f620000000a00 */
[----:B-1----:R-:W-:-:S05]  /*0080*/  IMAD.SHL.U32 R0, R0, 0x2, RZ ;  /* 0x0000000200007824 */ /* 0x002fca00078e00ff */
[----:B------:R-:W-:-:S05]  /*0090*/  LOP3.LUT R0, R0, 0x1fe, RZ, 0xc0, !PT ;  /* 0x000001fe00007812 */ /* 0x000fca00078ec0ff */
[----:B---3--:R-:W-:-:S04]  /*00a0*/  IMAD R9, R9, 0x200, R0 ;  /* 0x0000020009097824 */ /* 0x008fc800078e0200 */
[----:B--2---:R-:W-:-:S06]  /*00b0*/  IMAD.WIDE R6, R9, 0x4, R6 ;  /* 0x0000000409067825 */ /* 0x004fcc00078e0206 */
[----:B------:R-:W2:Y:S01]  /*00c0*/  LDG.E.64 R6, desc[UR4][R6.64] ;  /* 0x0000000406067981 */ /* 0x000ea2000c1e1b00 */
[----:B----4-:R-:W-:-:S04]  /*00d0*/  IMAD.WIDE R4, R9, 0x4, R4 ;  /* 0x0000000409047825 */ /* 0x010fc800078e0204 */
[----:B-----5:R-:W-:Y:S01]  /*00e0*/  IMAD.WIDE R2, R9, 0x4, R2 ;  /* 0x0000000409027825 */ /* 0x020fe200078e0202 */
[----:B------:R1:W3:Y:S04]  /*00f0*/  LDG.E.64 R12, desc[UR4][R4.64] ;  /* 0x00000004040c7981 */ /* 0x0002e8000c1e1b00 */
[----:B------:R-:W4:Y:S01]  /*0100*/  LDG.E.64 R10, desc[UR4][R2.64] ;  /* 0x00000004020a7981 */ /* 0x000f22000c1e1b00 */
[----:B-1----:R-:W-:-:S04]  /*0110*/  IADD3 R4, P2, R9, UR6, RZ ;  /* 0x0000000609047c10 */ /* 0x002fc8000ff5e0ff */
[----:B------:R-:W-:Y:S02]  /*0120*/  LEA.HI.X.SX32 R5, R9, UR7, 0x1, P2 ;  /* 0x0000000709057c11 */ /* 0x000fe400090f0eff */
[C---:B--2---:R-:W-:Y:S02]  /*0130*/  FSETP.GEU.AND P1, PT, R7.reuse, RZ, PT ;  /* 0x000000ff0700720b */ /* 0x044fe40003f2e000 */
[C---:B------:R-:W-:Y:S02]  /*0140*/  FSETP.GEU.AND P0, PT, R6.reuse, RZ, PT ;  /* 0x000000ff0600720b */ /* 0x040fe40003f0e000 */
[----:B------:R-:W-:Y:S02]  /*0150*/  FSEL R0, R7, RZ, P1 ;  /* 0x000000ff07007208 */ /* 0x000fe40000800000 */
[----:B------:R-:W-:Y:S02]  /*0160*/  FSEL R15, R6, RZ, P0 ;  /* 0x000000ff060f7208 */ /* 0x000fe40000000000 */
[----:B------:R-:W-:Y:S01]  /*0170*/  FSETP.GTU.AND P0, PT, R0, RZ, PT ;  /* 0x000000ff0000720b */ /* 0x000fe20003f0c000 */
[----:B---3--:R-:W-:Y:S01]  /*0180*/  FADD R8, R13, R0 ;  /* 0x000000000d087221 */ /* 0x008fe20000000000 */
[----:B------:R-:W-:Y:S01]  /*0190*/  FSETP.GTU.AND P1, PT, R15, RZ, PT ;  /* 0x000000ff0f00720b */ /* 0x000fe20003f2c000 */
[----:B------:R-:W-:Y:S01]  /*01a0*/  FADD R15, R12, R15 ;  /* 0x0000000f0c0f7221 */ /* 0x000fe20000000000 */
[----:B------:R-:W-:Y:S01]  /*01b0*/  SEL R7, RZ, 0x100, P0 ;  /* 0x00000100ff077807 */ /* 0x000fe20000000000 */
[----:B----4-:R-:W-:Y:S01]  /*01c0*/  FADD R11, R11, R8 ;  /* 0x000000080b0b7221 */ /* 0x010fe20000000000 */
[----:B------:R-:W-:Y:S01]  /*01d0*/  SEL R0, RZ, 0x1, P1 ;  /* 0x00000001ff007807 */ /* 0x000fe20000800000 */
[----:B------:R-:W-:-:S04]  /*01e0*/  FADD R10, R10, R15 ;  /* 0x0000000f0a0a7221 */ /* 0x000fc80000000000 */
[----:B------:R-:W-:Y:S01]  /*01f0*/  IMAD.IADD R7, R0, 0x1, R7 ;  /* 0x0000000100077824 */ /* 0x000fe200078e0207 */
[----:B------:R-:W-:Y:S04]  /*0200*/  STG.E.64 desc[UR4][R2.64], R10 ;  /* 0x0000000a02007986 */ /* 0x000fe8000c101b04 */
[----:B------:R-:W-:Y:S01]  /*0210*/  STG.E.U16 desc[UR4][R4.64], R7 ;  /* 0x0000000704007986 */ /* 0x000fe2000c101504 */
[----:B------:R-:W-:Y:S05]  /*0220*/  EXIT ;  /* 0x000000000000794d */ /* 0x000fea0003800000 */
.L_x_0:
[----:B------:R-:W-:-:S00]  /*0230*/  BRA `(.L_x_0) ;  /* 0xfffffffc00fc7947 */ /* 0x000fc0000383ffff */
[----:B------:R-:W-:-:S00]  /*0240*/  NOP ;  /* 0x0000000000007918 */ /* 0x000fc00000000000 */
        /* <DEDUP_REMOVED lines=11> */
.L_x_1:


//--------------------- .nv.constant0.triton_poi_fused_add_relu_threshold_backward_12 --------------------------
	.section	.nv.constant0.triton_poi_fused_add_relu_threshold_backward_12,"a",@progbits
	.sectionflags	@""
	.align	4
.nv.constant0.triton_poi_fused_add_relu_threshold_backward_12:
	.zero		564
